//
// Generated by NVIDIA NVVM Compiler
//
// Compiler Build ID: CL-36424714
// Cuda compilation tools, release 13.0, V13.0.88
// Based on NVVM 20.0.0
//

.version 9.0
.target sm_100
.address_size 64

	// .globl	_Z14move_centroidsP5DatumS0_Pii
.extern .shared .align 16 .b8 local_centroids[];

.visible .entry _Z14move_centroidsP5DatumS0_Pii(
	.param .u64 .ptr .align 1 _Z14move_centroidsP5DatumS0_Pii_param_0,
	.param .u64 .ptr .align 1 _Z14move_centroidsP5DatumS0_Pii_param_1,
	.param .u64 .ptr .align 1 _Z14move_centroidsP5DatumS0_Pii_param_2,
	.param .u32 _Z14move_centroidsP5DatumS0_Pii_param_3
)
{
	.reg .pred 	%p<2>;
	.reg .b32 	%r<8>;
	.reg .b32 	%f<8>;
	.reg .b64 	%rd<12>;

	ld.param.u64 	%rd1, [_Z14move_centroidsP5DatumS0_Pii_param_0];
	ld.param.u64 	%rd2, [_Z14move_centroidsP5DatumS0_Pii_param_1];
	ld.param.u64 	%rd3, [_Z14move_centroidsP5DatumS0_Pii_param_2];
	ld.param.u32 	%r2, [_Z14move_centroidsP5DatumS0_Pii_param_3];
	mov.u32 	%r3, %ctaid.x;
	mov.u32 	%r4, %ntid.x;
	mov.u32 	%r5, %tid.x;
	mad.lo.s32 	%r1, %r3, %r4, %r5;
	setp.ge.s32 	%p1, %r1, %r2;
	@%p1 bra 	$L__BB0_2;
	cvta.to.global.u64 	%rd4, %rd2;
	cvta.to.global.u64 	%rd5, %rd3;
	cvta.to.global.u64 	%rd6, %rd1;
	mul.wide.s32 	%rd7, %r1, 12;
	add.s64 	%rd8, %rd4, %rd7;
	ld.global.f32 	%f1, [%rd8];
	ld.global.f32 	%f2, [%rd8+4];
	ld.global.f32 	%f3, [%rd8+8];
	mul.wide.s32 	%rd9, %r1, 4;
	add.s64 	%rd10, %rd5, %rd9;
	ld.global.u32 	%r6, [%rd10];
	max.s32 	%r7, %r6, 1;
	cvt.rn.f32.u32 	%f4, %r7;
	div.rn.f32 	%f5, %f1, %f4;
	add.s64 	%rd11, %rd6, %rd7;
	st.global.f32 	[%rd11], %f5;
	div.rn.f32 	%f6, %f2, %f4;
	st.global.f32 	[%rd11+4], %f6;
	div.rn.f32 	%f7, %f3, %f4;
	st.global.f32 	[%rd11+8], %f7;
$L__BB0_2:
	ret;

}
	// .globl	_Z21distances_calculationP5DatumS0_S0_Piii
.visible .entry _Z21distances_calculationP5DatumS0_S0_Piii(
	.param .u64 .ptr .align 1 _Z21distances_calculationP5DatumS0_S0_Piii_param_0,
	.param .u64 .ptr .align 1 _Z21distances_calculationP5DatumS0_S0_Piii_param_1,
	.param .u64 .ptr .align 1 _Z21distances_calculationP5DatumS0_S0_Piii_param_2,
	.param .u64 .ptr .align 1 _Z21distances_calculationP5DatumS0_S0_Piii_param_3,
	.param .u32 _Z21distances_calculationP5DatumS0_S0_Piii_param_4,
	.param .u32 _Z21distances_calculationP5DatumS0_S0_Piii_param_5
)
{
	.reg .pred 	%p<4>;
	.reg .b32 	%r<9>;
	.reg .b32 	%f<4>;
	.reg .b64 	%rd<5>;

	ld.param.u64 	%rd1, [_Z21distances_calculationP5DatumS0_S0_Piii_param_1];
	ld.param.u32 	%r3, [_Z21distances_calculationP5DatumS0_S0_Piii_param_4];
	ld.param.u32 	%r4, [_Z21distances_calculationP5DatumS0_S0_Piii_param_5];
	mov.u32 	%r5, %ctaid.x;
	mov.u32 	%r6, %ntid.x;
	mov.u32 	%r1, %tid.x;
	mad.lo.s32 	%r2, %r5, %r6, %r1;
	setp.ge.s32 	%p1, %r2, %r3;
	setp.ge.s32 	%p2, %r1, %r4;
	or.pred  	%p3, %p1, %p2;
	@%p3 bra 	$L__BB1_2;
	cvta.to.global.u64 	%rd2, %rd1;
	mov.u32 	%r7, local_centroids;
	mad.lo.s32 	%r8, %r1, 12, %r7;
	mul.wide.s32 	%rd3, %r2, 12;
	add.s64 	%rd4, %rd2, %rd3;
	ld.global.nc.f32 	%f1, [%rd4];
	ld.global.nc.f32 	%f2, [%rd4+4];
	ld.global.nc.f32 	%f3, [%rd4+8];
	st.shared.f32 	[%r8], %f1;
	st.shared.f32 	[%r8+4], %f2;
	st.shared.f32 	[%r8+8], %f3;
$L__BB1_2:
	ret;

}


// ===== COMPILED SASS (sm_100) =====

	.target	sm_100

	.elftype	@"ET_EXEC"


//--------------------- .note.nv.tkinfo           --------------------------
	.section	.note.nv.tkinfo,"",@"SHT_NOTE"
	.sectionflags	@"SHF_NOTE_NV_TKINFO"
	.tkinfo
        /*0018*/ 	.word	0x00000002
        /*0030*/ 	.string	""
        /*0030*/ 	.string	"ptxas"
        /*0030*/ 	.string	"Cuda compilation tools, release 13.0, V13.0.88"
        /*0030*/ 	.string	"Build cuda_13.0.r13.0/compiler.36424714_0"
        /*0030*/ 	.string	"-arch sm_100 -m 64 "



//--------------------- .note.nv.cuinfo           --------------------------
	.section	.note.nv.cuinfo,"",@"SHT_NOTE"
	.sectionflags	@"SHF_NOTE_NV_CUINFO"
        /*0018*/ 	.short	0x0002
        /*001a*/ 	.short	0x0064
        /*001c*/ 	.short	0x0082
	.zero		2


//--------------------- .nv.info                  --------------------------
	.section	.nv.info,"",@"SHT_CUDA_INFO"
	.align	4


	//----- nvinfo : EIATTR_REGCOUNT
	.align		4
        /*0000*/ 	.byte	0x04, 0x2f
        /*0002*/ 	.short	(.L_1 - .L_0)
	.align		4
.L_0:
        /*0004*/ 	.word	index@(_Z14move_centroidsP5DatumS0_Pii)
        /*0008*/ 	.word	0x00000015


	//----- nvinfo : EIATTR_FRAME_SIZE
	.align		4
.L_1:
        /*000c*/ 	.byte	0x04, 0x11
        /*000e*/ 	.short	(.L_3 - .L_2)
	.align		4
.L_2:
        /*0010*/ 	.word	index@($__internal_0_$__cuda_sm3x_div_rn_noftz_f32_slowpath)
        /*0014*/ 	.word	0x00000000


	//----- nvinfo : EIATTR_FRAME_SIZE
	.align		4
.L_3:
        /*0018*/ 	.byte	0x04, 0x11
        /*001a*/ 	.short	(.L_5 - .L_4)
	.align		4
.L_4:
        /*001c*/ 	.word	index@(_Z14move_centroidsP5DatumS0_Pii)
        /*0020*/ 	.word	0x00000000


	//----- nvinfo : EIATTR_REGCOUNT
	.align		4
.L_5:
        /*0024*/ 	.byte	0x04, 0x2f
        /*0026*/ 	.short	(.L_7 - .L_6)
	.align		4
.L_6:
        /*0028*/ 	.word	index@(_Z21distances_calculationP5DatumS0_S0_Piii)
        /*002c*/ 	.word	0x0000000e


	//----- nvinfo : EIATTR_FRAME_SIZE
	.align		4
.L_7:
        /*0030*/ 	.byte	0x04, 0x11
        /*0032*/ 	.short	(.L_9 - .L_8)
	.align		4
.L_8:
        /*0034*/ 	.word	index@(_Z21distances_calculationP5DatumS0_S0_Piii)
        /*0038*/ 	.word	0x00000000


	//----- nvinfo : EIATTR_MIN_STACK_SIZE
	.align		4
.L_9:
        /*003c*/ 	.byte	0x04, 0x12
        /*003e*/ 	.short	(.L_11 - .L_10)
	.align		4
.L_10:
        /*0040*/ 	.word	index@(_Z21distances_calculationP5DatumS0_S0_Piii)
        /*0044*/ 	.word	0x00000000


	//----- nvinfo : EIATTR_MIN_STACK_SIZE
	.align		4
.L_11:
        /*0048*/ 	.byte	0x04, 0x12
        /*004a*/ 	.short	(.L_13 - .L_12)
	.align		4
.L_12:
        /*004c*/ 	.word	index@(_Z14move_centroidsP5DatumS0_Pii)
        /*0050*/ 	.word	0x00000000
.L_13:


//--------------------- .nv.compat                --------------------------
	.section	.nv.compat,"",@"SHT_CUDA_COMPAT_INFO"
	.align	4
        /*0000*/ 	.byte	0x02, 0x09, 0x00, 0x00, 0x02, 0x02, 0x01, 0x00, 0x02, 0x05, 0x05, 0x00, 0x03, 0x07, 0x01, 0x01
        /*0010*/ 	.byte	0x02, 0x03, 0x00, 0x00, 0x02, 0x06, 0x01, 0x00, 0x04, 0x0b, 0x08, 0x00, 0x01, 0x00, 0x00, 0x00
        /*0020*/ 	.byte	0x00, 0x00, 0x00, 0x00


//--------------------- .nv.info._Z21distances_calculationP5DatumS0_S0_Piii --------------------------
	.section	.nv.info._Z21distances_calculationP5DatumS0_S0_Piii,"",@"SHT_CUDA_INFO"
	.sectionflags	@""
	.align	4


	//----- nvinfo : EIATTR_CUDA_API_VERSION
	.align		4
        /*0000*/ 	.byte	0x04, 0x37
        /*0002*/ 	.short	(.L_15 - .L_14)
.L_14:
        /*0004*/ 	.word	0x00000082


	//----- nvinfo : EIATTR_KPARAM_INFO
	.align		4
.L_15:
        /*0008*/ 	.byte	0x04, 0x17
        /*000a*/ 	.short	(.L_17 - .L_16)
.L_16:
        /*000c*/ 	.word	0x00000000
        /*0010*/ 	.short	0x0005
        /*0012*/ 	.short	0x0024
        /*0014*/ 	.byte	0x00, 0xf0, 0x11, 0x00


	//----- nvinfo : EIATTR_KPARAM_INFO
	.align		4
.L_17:
        /*0018*/ 	.byte	0x04, 0x17
        /*001a*/ 	.short	(.L_19 - .L_18)
.L_18:
        /*001c*/ 	.word	0x00000000
        /*0020*/ 	.short	0x0004
        /*0022*/ 	.short	0x0020
        /*0024*/ 	.byte	0x00, 0xf0, 0x11, 0x00


	//----- nvinfo : EIATTR_KPARAM_INFO
	.align		4
.L_19:
        /*0028*/ 	.byte	0x04, 0x17
        /*002a*/ 	.short	(.L_21 - .L_20)
.L_20:
        /*002c*/ 	.word	0x00000000
        /*0030*/ 	.short	0x0003
        /*0032*/ 	.short	0x0018
        /*0034*/ 	.byte	0x00, 0xf5, 0x21, 0x00


	//----- nvinfo : EIATTR_KPARAM_INFO
	.align		4
.L_21:
        /*0038*/ 	.byte	0x04, 0x17
        /*003a*/ 	.short	(.L_23 - .L_22)
.L_22:
        /*003c*/ 	.word	0x00000000
        /*0040*/ 	.short	0x0002
        /*0042*/ 	.short	0x0010
        /*0044*/ 	.byte	0x00, 0xf5, 0x21, 0x00


	//----- nvinfo : EIATTR_KPARAM_INFO
	.align		4
.L_23:
        /*0048*/ 	.byte	0x04, 0x17
        /*004a*/ 	.short	(.L_25 - .L_24)
.L_24:
        /*004c*/ 	.word	0x00000000
        /*0050*/ 	.short	0x0001
        /*0052*/ 	.short	0x0008
        /*0054*/ 	.byte	0x00, 0xf5, 0x21, 0x00


	//----- nvinfo : EIATTR_KPARAM_INFO
	.align		4
.L_25:
        /*0058*/ 	.byte	0x04, 0x17
        /*005a*/ 	.short	(.L_27 - .L_26)
.L_26:
        /*005c*/ 	.word	0x00000000
        /*0060*/ 	.short	0x0000
        /*0062*/ 	.short	0x0000
        /*0064*/ 	.byte	0x00, 0xf5, 0x21, 0x00


	//----- nvinfo : EIATTR_SPARSE_MMA_MASK
	.align		4
.L_27:
        /*0068*/ 	.byte	0x03, 0x50
        /*006a*/ 	.short	0x0000


	//----- nvinfo : EIATTR_MAXREG_COUNT
	.align		4
        /*006c*/ 	.byte	0x03, 0x1b
        /*006e*/ 	.short	0x00ff


	//----- nvinfo : EIATTR_MERCURY_ISA_VERSION
	.align		4
        /*0070*/ 	.byte	0x03, 0x5f
        /*0072*/ 	.short	0x0101


	//----- nvinfo : EIATTR_VRC_CTA_INIT_COUNT
	.align		4
        /*0074*/ 	.byte	0x02, 0x4a
	.zero		1
	.zero		1


	//----- nvinfo : EIATTR_EXIT_INSTR_OFFSETS
	.align		4
        /*0078*/ 	.byte	0x04, 0x1c
        /*007a*/ 	.short	(.L_29 - .L_28)


	//   ....[0]....
.L_28:
        /*007c*/ 	.word	0x00000080


	//   ....[1]....
        /*0080*/ 	.word	0x00000160


	//----- nvinfo : EIATTR_CBANK_PARAM_SIZE
	.align		4
.L_29:
        /*0084*/ 	.byte	0x03, 0x19
        /*0086*/ 	.short	0x0028


	//----- nvinfo : EIATTR_PARAM_CBANK
	.align		4
        /*0088*/ 	.byte	0x04, 0x0a
        /*008a*/ 	.short	(.L_31 - .L_30)
	.align		4
.L_30:
        /*008c*/ 	.word	index@(.nv.constant0._Z21distances_calculationP5DatumS0_S0_Piii)
        /*0090*/ 	.short	0x0380
        /*0092*/ 	.short	0x0028


	//----- nvinfo : EIATTR_SW_WAR
	.align		4
.L_31:
        /*0094*/ 	.byte	0x04, 0x36
        /*0096*/ 	.short	(.L_33 - .L_32)
.L_32:
        /*0098*/ 	.word	0x00000008
.L_33:


//--------------------- .nv.info._Z14move_centroidsP5DatumS0_Pii --------------------------
	.section	.nv.info._Z14move_centroidsP5DatumS0_Pii,"",@"SHT_CUDA_INFO"
	.sectionflags	@""
	.align	4


	//----- nvinfo : EIATTR_CUDA_API_VERSION
	.align		4
        /*0000*/ 	.byte	0x04, 0x37
        /*0002*/ 	.short	(.L_35 - .L_34)
.L_34:
        /*0004*/ 	.word	0x00000082


	//----- nvinfo : EIATTR_KPARAM_INFO
	.align		4
.L_35:
        /*0008*/ 	.byte	0x04, 0x17
        /*000a*/ 	.short	(.L_37 - .L_36)
.L_36:
        /*000c*/ 	.word	0x00000000
        /*0010*/ 	.short	0x0003
        /*0012*/ 	.short	0x0018
        /*0014*/ 	.byte	0x00, 0xf0, 0x11, 0x00


	//----- nvinfo : EIATTR_KPARAM_INFO
	.align		4
.L_37:
        /*0018*/ 	.byte	0x04, 0x17
        /*001a*/ 	.short	(.L_39 - .L_38)
.L_38:
        /*001c*/ 	.word	0x00000000
        /*0020*/ 	.short	0x0002
        /*0022*/ 	.short	0x0010
        /*0024*/ 	.byte	0x00, 0xf5, 0x21, 0x00


	//----- nvinfo : EIATTR_KPARAM_INFO
	.align		4
.L_39:
        /*0028*/ 	.byte	0x04, 0x17
        /*002a*/ 	.short	(.L_41 - .L_40)
.L_40:
        /*002c*/ 	.word	0x00000000
        /*0030*/ 	.short	0x0001
        /*0032*/ 	.short	0x0008
        /*0034*/ 	.byte	0x00, 0xf5, 0x21, 0x00


	//----- nvinfo : EIATTR_KPARAM_INFO
	.align		4
.L_41:
        /*0038*/ 	.byte	0x04, 0x17
        /*003a*/ 	.short	(.L_43 - .L_42)
.L_42:
        /*003c*/ 	.word	0x00000000
        /*0040*/ 	.short	0x0000
        /*0042*/ 	.short	0x0000
        /*0044*/ 	.byte	0x00, 0xf5, 0x21, 0x00


	//----- nvinfo : EIATTR_SPARSE_MMA_MASK
	.align		4
.L_43:
        /*0048*/ 	.byte	0x03, 0x50
        /*004a*/ 	.short	0x0000


	//----- nvinfo : EIATTR_MAXREG_COUNT
	.align		4
        /*004c*/ 	.byte	0x03, 0x1b
        /*004e*/ 	.short	0x00ff


	//----- nvinfo : EIATTR_MERCURY_ISA_VERSION
	.align		4
        /*0050*/ 	.byte	0x03, 0x5f
        /*0052*/ 	.short	0x0101


	//----- nvinfo : EIATTR_VRC_CTA_INIT_COUNT
	.align		4
        /*0054*/ 	.byte	0x02, 0x4a
	.zero		1
	.zero		1


	//----- nvinfo : EIATTR_EXIT_INSTR_OFFSETS
	.align		4
        /*0058*/ 	.byte	0x04, 0x1c
        /*005a*/ 	.short	(.L_45 - .L_44)


	//   ....[0]....
.L_44:
        /*005c*/ 	.word	0x00000070


	//   ....[1]....
        /*0060*/ 	.word	0x00000400


	//----- nvinfo : EIATTR_CRS_STACK_SIZE
	.align		4
.L_45:
        /*0064*/ 	.byte	0x04, 0x1e
        /*0066*/ 	.short	(.L_47 - .L_46)
.L_46:
        /*0068*/ 	.word	0x00000000


	//----- nvinfo : EIATTR_CBANK_PARAM_SIZE
	.align		4
.L_47:
        /*006c*/ 	.byte	0x03, 0x19
        /*006e*/ 	.short	0x001c


	//----- nvinfo : EIATTR_PARAM_CBANK
	.align		4
        /*0070*/ 	.byte	0x04, 0x0a
        /*0072*/ 	.short	(.L_49 - .L_48)
	.align		4
.L_48:
        /*0074*/ 	.word	index@(.nv.constant0._Z14move_centroidsP5DatumS0_Pii)
        /*0078*/ 	.short	0x0380
        /*007a*/ 	.short	0x001c


	//----- nvinfo : EIATTR_SW_WAR
	.align		4
.L_49:
        /*007c*/ 	.byte	0x04, 0x36
        /*007e*/ 	.short	(.L_51 - .L_50)
.L_50:
        /*0080*/ 	.word	0x00000008
.L_51:


//--------------------- .nv.callgraph             --------------------------
	.section	.nv.callgraph,"",@"SHT_CUDA_CALLGRAPH"
	.align	4
	.sectionentsize	8
	.align		4
        /*0000*/ 	.word	0x00000000
	.align		4
        /*0004*/ 	.word	0xffffffff
	.align		4
        /*0008*/ 	.word	0x00000000
	.align		4
        /*000c*/ 	.word	0xfffffffe
	.align		4
        /*0010*/ 	.word	0x00000000
	.align		4
        /*0014*/ 	.word	0xfffffffd
	.align		4
        /*0018*/ 	.word	0x00000000
	.align		4
        /*001c*/ 	.word	0xfffffffc


//--------------------- .text._Z21distances_calculationP5DatumS0_S0_Piii --------------------------
	.section	.text._Z21distances_calculationP5DatumS0_S0_Piii,"ax",@progbits
	.align	128
        .global         _Z21distances_calculationP5DatumS0_S0_Piii
        .type           _Z21distances_calculationP5DatumS0_S0_Piii,@function
        .size           _Z21distances_calculationP5DatumS0_S0_Piii,(.L_x_20 - _Z21distances_calculationP5DatumS0_S0_Piii)
        .other          _Z21distances_calculationP5DatumS0_S0_Piii,@"STO_CUDA_ENTRY STV_DEFAULT"
_Z21distances_calculationP5DatumS0_S0_Piii:
.text._Z21distances_calculationP5DatumS0_S0_Piii:
[----:B------:R-:W-:Y:S01]  /*0000*/  LDC R1, c[0x0][0x37c] ;  /* 0x0000df00ff017b82 */ /* 0x000fe20000000800 */
[----:B------:R-:W0:Y:S07]  /*0010*/  S2R R4, SR_TID.X ;  /* 0x0000000000047919 */ /* 0x000e2e0000002100 */
[----:B------:R-:W1:Y:S01]  /*0020*/  S2UR UR4, SR_CTAID.X ;  /* 0x00000000000479c3 */ /* 0x000e620000002500 */
[----:B------:R-:W0:Y:S07]  /*0030*/  LDCU.64 UR6, c[0x0][0x3a0] ;  /* 0x00007400ff0677ac */ /* 0x000e2e0008000a00 */
[----:B------:R-:W1:Y:S01]  /*0040*/  LDC R5, c[0x0][0x360] ;  /* 0x0000d800ff057b82 */ /* 0x000e620000000800 */
[----:B0-----:R-:W-:Y:S01]  /*0050*/  ISETP.GE.AND P0, PT, R4, UR7, PT ;  /* 0x0000000704007c0c */ /* 0x001fe2000bf06270 */
[----:B-1----:R-:W-:-:S05]  /*0060*/  IMAD R5, R5, UR4, R4 ;  /* 0x0000000405057c24 */ /* 0x002fca000f8e0204 */
[----:B------:R-:W-:-:S13]  /*0070*/  ISETP.GE.OR P0, PT, R5, UR6, P0 ;  /* 0x0000000605007c0c */ /* 0x000fda0008706670 */
[----:B------:R-:W-:Y:S05]  /*0080*/  @P0 EXIT ;  /* 0x000000000000094d */ /* 0x000fea0003800000 */
[----:B------:R-:W0:Y:S01]  /*0090*/  LDC.64 R2, c[0x0][0x388] ;  /* 0x0000e200ff027b82 */ /* 0x000e220000000a00 */
[----:B------:R-:W1:Y:S01]  /*00a0*/  LDCU.64 UR4, c[0x0][0x358] ;  /* 0x00006b00ff0477ac */ /* 0x000e620008000a00 */
[----:B0-----:R-:W-:-:S05]  /*00b0*/  IMAD.WIDE R2, R5, 0xc, R2 ;  /* 0x0000000c05027825 */ /* 0x001fca00078e0202 */
[----:B-1----:R-:W2:Y:S04]  /*00c0*/  LDG.E.CONSTANT R5, desc[UR4][R2.64] ;  /* 0x0000000402057981 */ /* 0x002ea8000c1e9900 */
[----:B------:R-:W3:Y:S04]  /*00d0*/  LDG.E.CONSTANT R7, desc[UR4][R2.64+0x4] ;  /* 0x0000040402077981 */ /* 0x000ee8000c1e9900 */
[----:B------:R-:W4:Y:S01]  /*00e0*/  LDG.E.CONSTANT R9, desc[UR4][R2.64+0x8] ;  /* 0x0000080402097981 */ /* 0x000f22000c1e9900 */
[----:B------:R-:W-:Y:S01]  /*00f0*/  MOV R0, 0x400 ;  /* 0x0000040000007802 */ /* 0x000fe20000000f00 */
[----:B------:R-:W0:Y:S03]  /*0100*/  S2R R11, SR_CgaCtaId ;  /* 0x00000000000b7919 */ /* 0x000e260000008800 */
[----:B0-----:R-:W-:-:S05]  /*0110*/  LEA R0, R11, R0, 0x18 ;  /* 0x000000000b007211 */ /* 0x001fca00078ec0ff */
[----:B------:R-:W-:-:S05]  /*0120*/  IMAD R0, R4, 0xc, R0 ;  /* 0x0000000c04007824 */ /* 0x000fca00078e0200 */
[----:B--2---:R-:W-:Y:S04]  /*0130*/  STS [R0], R5 ;  /* 0x0000000500007388 */ /* 0x004fe80000000800 */
[----:B---3--:R-:W-:Y:S04]  /*0140*/  STS [R0+0x4], R7 ;  /* 0x0000040700007388 */ /* 0x008fe80000000800 */
[----:B----4-:R-:W-:Y:S01]  /*0150*/  STS [R0+0x8], R9 ;  /* 0x0000080900007388 */ /* 0x010fe20000000800 */
[----:B------:R-:W-:Y:S05]  /*0160*/  EXIT ;  /* 0x000000000000794d */ /* 0x000fea0003800000 */
.L_x_0:
[----:B------:R-:W-:-:S00]  /*0170*/  BRA `(.L_x_0) ;  /* 0xfffffffc00fc7947 */ /* 0x000fc0000383ffff */
[----:B------:R-:W-:-:S00]  /*0180*/  NOP ;  /* 0x0000000000007918 */ /* 0x000fc00000000000 */
[----:B------:R-:W-:-:S00]  /*0190*/  NOP ;  /* 0x0000000000007918 */ /* 0x000fc00000000000 */
[----:B------:R-:W-:-:S00]  /*01a0*/  NOP ;  /* 0x0000000000007918 */ /* 0x000fc00000000000 */
[----:B------:R-:W-:-:S00]  /*01b0*/  NOP ;  /* 0x0000000000007918 */ /* 0x000fc00000000000 */
[----:B------:R-:W-:-:S00]  /*01c0*/  NOP ;  /* 0x0000000000007918 */ /* 0x000fc00000000000 */
[----:B------:R-:W-:-:S00]  /*01d0*/  NOP ;  /* 0x0000000000007918 */ /* 0x000fc00000000000 */
[----:B------:R-:W-:-:S00]  /*01e0*/  NOP ;  /* 0x0000000000007918 */ /* 0x000fc00000000000 */
[----:B------:R-:W-:-:S00]  /*01f0*/  NOP ;  /* 0x0000000000007918 */ /* 0x000fc00000000000 */
.L_x_20:


//--------------------- .text._Z14move_centroidsP5DatumS0_Pii --------------------------
	.section	.text._Z14move_centroidsP5DatumS0_Pii,"ax",@progbits
	.align	128
        .global         _Z14move_centroidsP5DatumS0_Pii
        .type           _Z14move_centroidsP5DatumS0_Pii,@function
        .size           _Z14move_centroidsP5DatumS0_Pii,(.L_x_19 - _Z14move_centroidsP5DatumS0_Pii)
        .other          _Z14move_centroidsP5DatumS0_Pii,@"STO_CUDA_ENTRY STV_DEFAULT"
_Z14move_centroidsP5DatumS0_Pii:
.text._Z14move_centroidsP5DatumS0_Pii:
[----:B------:R-:W-:Y:S01]  /*0000*/  LDC R1, c[0x0][0x37c] ;  /* 0x0000df00ff017b82 */ /* 0x000fe20000000800 */
[----:B------:R-:W0:Y:S07]  /*0010*/  S2R R0, SR_TID.X ;  /* 0x0000000000007919 */ /* 0x000e2e0000002100 */
[----:B------:R-:W0:Y:S01]  /*0020*/  S2UR UR4, SR_CTAID.X ;  /* 0x00000000000479c3 */ /* 0x000e220000002500 */
[----:B------:R-:W1:Y:S07]  /*0030*/  LDCU UR5, c[0x0][0x398] ;  /* 0x00007300ff0577ac */ /* 0x000e6e0008000800 */
[----:B------:R-:W0:Y:S02]  /*0040*/  LDC R5, c[0x0][0x360] ;  /* 0x0000d800ff057b82 */ /* 0x000e240000000800 */
[----:B0-----:R-:W-:-:S05]  /*0050*/  IMAD R5, R5, UR4, R0 ;  /* 0x0000000405057c24 */ /* 0x001fca000f8e0200 */
[----:B-1----:R-:W-:-:S13]  /*0060*/  ISETP.GE.AND P0, PT, R5, UR5, PT ;  /* 0x0000000505007c0c */ /* 0x002fda000bf06270 */
[----:B------:R-:W-:Y:S05]  /*0070*/  @P0 EXIT ;  /* 0x000000000000094d */ /* 0x000fea0003800000 */
[----:B------:R-:W0:Y:S01]  /*0080*/  LDC.64 R8, c[0x0][0x390] ;  /* 0x0000e400ff087b82 */ /* 0x000e220000000a00 */
[----:B------:R-:W1:Y:S07]  /*0090*/  LDCU.64 UR4, c[0x0][0x358] ;  /* 0x00006b00ff0477ac */ /* 0x000e6e0008000a00 */
[----:B------:R-:W2:Y:S01]  /*00a0*/  LDC.64 R6, c[0x0][0x388] ;  /* 0x0000e200ff067b82 */ /* 0x000ea20000000a00 */
[----:B0-----:R-:W-:-:S06]  /*00b0*/  IMAD.WIDE R8, R5, 0x4, R8 ;  /* 0x0000000405087825 */ /* 0x001fcc00078e0208 */
[----:B-1----:R-:W3:Y:S01]  /*00c0*/  LDG.E R8, desc[UR4][R8.64] ;  /* 0x0000000408087981 */ /* 0x002ee2000c1e1900 */
[----:B--2---:R-:W-:-:S05]  /*00d0*/  IMAD.WIDE R6, R5, 0xc, R6 ;  /* 0x0000000c05067825 */ /* 0x004fca00078e0206 */
[----:B------:R-:W2:Y:S04]  /*00e0*/  LDG.E R3, desc[UR4][R6.64] ;  /* 0x0000000406037981 */ /* 0x000ea8000c1e1900 */
[----:B------:R0:W5:Y:S04]  /*00f0*/  LDG.E R0, desc[UR4][R6.64+0x4] ;  /* 0x0000040406007981 */ /* 0x000168000c1e1900 */
[----:B------:R0:W5:Y:S01]  /*0100*/  LDG.E R2, desc[UR4][R6.64+0x8] ;  /* 0x0000080406027981 */ /* 0x000162000c1e1900 */
[----:B------:R-:W-:Y:S01]  /*0110*/  BSSY.RECONVERGENT B0, `(.L_x_1) ;  /* 0x000000e000007945 */ /* 0x000fe20003800200 */
[----:B---3--:R-:W-:-:S04]  /*0120*/  VIMNMX R4, PT, PT, R8, 0x1, !PT ;  /* 0x0000000108047848 */ /* 0x008fc80007fe0100 */
[----:B------:R-:W-:-:S04]  /*0130*/  I2FP.F32.U32 R4, R4 ;  /* 0x0000000400047245 */ /* 0x000fc80000201000 */
[----:B------:R-:W1:Y:S08]  /*0140*/  MUFU.RCP R11, R4 ;  /* 0x00000004000b7308 */ /* 0x000e700000001000 */
[----:B--2---:R-:W2:Y:S01]  /*0150*/  FCHK P0, R3, R4 ;  /* 0x0000000403007302 */ /* 0x004ea20000000000 */
[----:B-1----:R-:W-:-:S04]  /*0160*/  FFMA R10, -R4, R11, 1 ;  /* 0x3f800000040a7423 */ /* 0x002fc8000000010b */
[----:B------:R-:W-:-:S04]  /*0170*/  FFMA R10, R11, R10, R11 ;  /* 0x0000000a0b0a7223 */ /* 0x000fc8000000000b */
[----:B------:R-:W-:-:S04]  /*0180*/  FFMA R9, R3, R10, RZ ;  /* 0x0000000a03097223 */ /* 0x000fc800000000ff */
[----:B------:R-:W-:-:S04]  /*0190*/  FFMA R8, -R4, R9, R3 ;  /* 0x0000000904087223 */ /* 0x000fc80000000103 */
[----:B------:R-:W-:Y:S01]  /*01a0*/  FFMA R9, R10, R8, R9 ;  /* 0x000000080a097223 */ /* 0x000fe20000000009 */
[----:B0-2---:R-:W-:Y:S06]  /*01b0*/  @!P0 BRA `(.L_x_2) ;  /* 0x00000000000c8947 */ /* 0x005fec0003800000 */
[----:B------:R-:W-:-:S07]  /*01c0*/  MOV R8, 0x1e0 ;  /* 0x000001e000087802 */ /* 0x000fce0000000f00 */
[----:B-----5:R-:W-:Y:S05]  /*01d0*/  CALL.REL.NOINC `($__internal_0_$__cuda_sm3x_div_rn_noftz_f32_slowpath) ;  /* 0x00000000008c7944 */ /* 0x020fea0003c00000 */
[----:B------:R-:W-:-:S07]  /*01e0*/  IMAD.MOV.U32 R9, RZ, RZ, R3 ;  /* 0x000000ffff097224 */ /* 0x000fce00078e0003 */
.L_x_2:
[----:B------:R-:W-:Y:S05]  /*01f0*/  BSYNC.RECONVERGENT B0 ;  /* 0x0000000000007941 */ /* 0x000fea0003800200 */
.L_x_1:
[----:B------:R-:W0:Y:S01]  /*0200*/  LDC.64 R6, c[0x0][0x380] ;  /* 0x0000e000ff067b82 */ /* 0x000e220000000a00 */
[----:B------:R-:W1:Y:S01]  /*0210*/  MUFU.RCP R3, R4 ;  /* 0x0000000400037308 */ /* 0x000e620000001000 */
[----:B------:R-:W-:Y:S07]  /*0220*/  BSSY.RECONVERGENT B0, `(.L_x_3) ;  /* 0x000000d000007945 */ /* 0x000fee0003800200 */
[----:B-----5:R-:W2:Y:S01]  /*0230*/  FCHK P0, R0, R4 ;  /* 0x0000000400007302 */ /* 0x020ea20000000000 */
[----:B-1----:R-:W-:-:S04]  /*0240*/  FFMA R8, -R4, R3, 1 ;  /* 0x3f80000004087423 */ /* 0x002fc80000000103 */
[----:B------:R-:W-:Y:S01]  /*0250*/  FFMA R10, R3, R8, R3 ;  /* 0x00000008030a7223 */ /* 0x000fe20000000003 */
[----:B0-----:R-:W-:-:S04]  /*0260*/  IMAD.WIDE R6, R5, 0xc, R6 ;  /* 0x0000000c05067825 */ /* 0x001fc800078e0206 */
[----:B------:R-:W-:Y:S01]  /*0270*/  FFMA R3, R0, R10, RZ ;  /* 0x0000000a00037223 */ /* 0x000fe200000000ff */
[----:B------:R0:W-:Y:S03]  /*0280*/  STG.E desc[UR4][R6.64], R9 ;  /* 0x0000000906007986 */ /* 0x0001e6000c101904 */
[----:B------:R-:W-:-:S04]  /*0290*/  FFMA R8, -R4, R3, R0 ;  /* 0x0000000304087223 */ /* 0x000fc80000000100 */
[----:B------:R-:W-:Y:S01]  /*02a0*/  FFMA R3, R10, R8, R3 ;  /* 0x000000080a037223 */ /* 0x000fe20000000003 */
[----:B--2---:R-:W-:Y:S06]  /*02b0*/  @!P0 BRA `(.L_x_4) ;  /* 0x00000000000c8947 */ /* 0x004fec0003800000 */
[----:B------:R-:W-:Y:S01]  /*02c0*/  IMAD.MOV.U32 R3, RZ, RZ, R0 ;  /* 0x000000ffff037224 */ /* 0x000fe200078e0000 */
[----:B------:R-:W-:-:S07]  /*02d0*/  MOV R8, 0x2f0 ;  /* 0x000002f000087802 */ /* 0x000fce0000000f00 */
[----:B0-----:R-:W-:Y:S05]  /*02e0*/  CALL.REL.NOINC `($__internal_0_$__cuda_sm3x_div_rn_noftz_f32_slowpath) ;  /* 0x0000000000487944 */ /* 0x001fea0003c00000 */
.L_x_4:
[----:B------:R-:W-:Y:S05]  /*02f0*/  BSYNC.RECONVERGENT B0 ;  /* 0x0000000000007941 */ /* 0x000fea0003800200 */
.L_x_3:
[----:B------:R-:W1:Y:S01]  /*0300*/  MUFU.RCP R5, R4 ;  /* 0x0000000400057308 */ /* 0x000e620000001000 */
[----:B------:R2:W-:Y:S01]  /*0310*/  STG.E desc[UR4][R6.64+0x4], R3 ;  /* 0x0000040306007986 */ /* 0x0005e2000c101904 */
[----:B------:R-:W-:Y:S06]  /*0320*/  BSSY.RECONVERGENT B0, `(.L_x_5) ;  /* 0x000000c000007945 */ /* 0x000fec0003800200 */
[----:B------:R-:W3:Y:S01]  /*0330*/  FCHK P0, R2, R4 ;  /* 0x0000000402007302 */ /* 0x000ee20000000000 */
[----:B-1----:R-:W-:-:S04]  /*0340*/  FFMA R0, -R4, R5, 1 ;  /* 0x3f80000004007423 */ /* 0x002fc80000000105 */
[----:B------:R-:W-:-:S04]  /*0350*/  FFMA R8, R5, R0, R5 ;  /* 0x0000000005087223 */ /* 0x000fc80000000005 */
[----:B------:R-:W-:-:S04]  /*0360*/  FFMA R5, R2, R8, RZ ;  /* 0x0000000802057223 */ /* 0x000fc800000000ff */
[----:B------:R-:W-:-:S04]  /*0370*/  FFMA R0, -R4, R5, R2 ;  /* 0x0000000504007223 */ /* 0x000fc80000000102 */
[----:B------:R-:W-:Y:S01]  /*0380*/  FFMA R5, R8, R0, R5 ;  /* 0x0000000008057223 */ /* 0x000fe20000000005 */
[----:B--23--:R-:W-:Y:S06]  /*0390*/  @!P0 BRA `(.L_x_6) ;  /* 0x0000000000108947 */ /* 0x00cfec0003800000 */
[----:B------:R-:W-:Y:S01]  /*03a0*/  IMAD.MOV.U32 R3, RZ, RZ, R2 ;  /* 0x000000ffff037224 */ /* 0x000fe200078e0002 */
[----:B------:R-:W-:-:S07]  /*03b0*/  MOV R8, 0x3d0 ;  /* 0x000003d000087802 */ /* 0x000fce0000000f00 */
[----:B0-----:R-:W-:Y:S05]  /*03c0*/  CALL.REL.NOINC `($__internal_0_$__cuda_sm3x_div_rn_noftz_f32_slowpath) ;  /* 0x0000000000107944 */ /* 0x001fea0003c00000 */
[----:B------:R-:W-:-:S07]  /*03d0*/  IMAD.MOV.U32 R5, RZ, RZ, R3 ;  /* 0x000000ffff057224 */ /* 0x000fce00078e0003 */
.L_x_6:
[----:B------:R-:W-:Y:S05]  /*03e0*/  BSYNC.RECONVERGENT B0 ;  /* 0x0000000000007941 */ /* 0x000fea0003800200 */
.L_x_5:
[----:B------:R-:W-:Y:S01]  /*03f0*/  STG.E desc[UR4][R6.64+0x8], R5 ;  /* 0x0000080506007986 */ /* 0x000fe2000c101904 */
[----:B------:R-:W-:Y:S05]  /*0400*/  EXIT ;  /* 0x000000000000794d */ /* 0x000fea0003800000 */
        .weak           $__internal_0_$__cuda_sm3x_div_rn_noftz_f32_slowpath
        .type           $__internal_0_$__cuda_sm3x_div_rn_noftz_f32_slowpath,@function
        .size           $__internal_0_$__cuda_sm3x_div_rn_noftz_f32_slowpath,(.L_x_19 - $__internal_0_$__cuda_sm3x_div_rn_noftz_f32_slowpath)
$__internal_0_$__cuda_sm3x_div_rn_noftz_f32_slowpath:
[--C-:B------:R-:W-:Y:S01]  /*0410*/  SHF.R.U32.HI R10, RZ, 0x17, R4.reuse ;  /* 0x00000017ff0a7819 */ /* 0x100fe20000011604 */
[----:B------:R-:W-:Y:S01]  /*0420*/  BSSY.RECONVERGENT B1, `(.L_x_7) ;  /* 0x0000063000017945 */ /* 0x000fe20003800200 */
[----:B------:R-:W-:Y:S01]  /*0430*/  SHF.R.U32.HI R9, RZ, 0x17, R3 ;  /* 0x00000017ff097819 */ /* 0x000fe20000011603 */
[----:B------:R-:W-:Y:S01]  /*0440*/  IMAD.MOV.U32 R12, RZ, RZ, R4 ;  /* 0x000000ffff0c7224 */ /* 0x000fe200078e0004 */
[----:B------:R-:W-:Y:S02]  /*0450*/  LOP3.LUT R10, R10, 0xff, RZ, 0xc0, !PT ;  /* 0x000000ff0a0a7812 */ /* 0x000fe400078ec0ff */
[----:B------:R-:W-:-:S03]  /*0460*/  LOP3.LUT R15, R9, 0xff, RZ, 0xc0, !PT ;  /* 0x000000ff090f7812 */ /* 0x000fc600078ec0ff */
[----:B------:R-:W-:Y:S02]  /*0470*/  VIADD R13, R10, 0xffffffff ;  /* 0xffffffff0a0d7836 */ /* 0x000fe40000000000 */
[----:B------:R-:W-:-:S03]  /*0480*/  VIADD R11, R15, 0xffffffff ;  /* 0xffffffff0f0b7836 */ /* 0x000fc60000000000 */
[----:B------:R-:W-:-:S04]  /*0490*/  ISETP.GT.U32.AND P0, PT, R13, 0xfd, PT ;  /* 0x000000fd0d00780c */ /* 0x000fc80003f04070 */
[----:B------:R-:W-:-:S13]  /*04a0*/  ISETP.GT.U32.OR P0, PT, R11, 0xfd, P0 ;  /* 0x000000fd0b00780c */ /* 0x000fda0000704470 */
[----:B------:R-:W-:Y:S01]  /*04b0*/  @!P0 IMAD.MOV.U32 R9, RZ, RZ, RZ ;  /* 0x000000ffff098224 */ /* 0x000fe200078e00ff */
[----:B------:R-:W-:Y:S06]  /*04c0*/  @!P0 BRA `(.L_x_8) ;  /* 0x00000000005c8947 */ /* 0x000fec0003800000 */
[----:B------:R-:W-:Y:S02]  /*04d0*/  FSETP.GTU.FTZ.AND P0, PT, |R3|, +INF , PT ;  /* 0x7f8000000300780b */ /* 0x000fe40003f1c200 */
[----:B------:R-:W-:-:S04]  /*04e0*/  FSETP.GTU.FTZ.AND P1, PT, |R4|, +INF , PT ;  /* 0x7f8000000400780b */ /* 0x000fc80003f3c200 */
[----:B------:R-:W-:-:S13]  /*04f0*/  PLOP3.LUT P0, PT, P0, P1, PT, 0xf8, 0x8f ;  /* 0x00000000008f781c */ /* 0x000fda0000703f70 */
[----:B------:R-:W-:Y:S05]  /*0500*/  @P0 BRA `(.L_x_9) ;  /* 0x00000004004c0947 */ /* 0x000fea0003800000 */
[----:B------:R-:W-:-:S13]  /*0510*/  LOP3.LUT P0, RZ, R12, 0x7fffffff, R3, 0xc8, !PT ;  /* 0x7fffffff0cff7812 */ /* 0x000fda000780c803 */
[----:B------:R-:W-:Y:S05]  /*0520*/  @!P0 BRA `(.L_x_10) ;  /* 0x00000004003c8947 */ /* 0x000fea0003800000 */
[C---:B------:R-:W-:Y:S02]  /*0530*/  FSETP.NEU.FTZ.AND P2, PT, |R3|.reuse, +INF , PT ;  /* 0x7f8000000300780b */ /* 0x040fe40003f5d200 */
[----:B------:R-:W-:Y:S02]  /*0540*/  FSETP.NEU.FTZ.AND P1, PT, |R4|, +INF , PT ;  /* 0x7f8000000400780b */ /* 0x000fe40003f3d200 */
[----:B------:R-:W-:-:S11]  /*0550*/  FSETP.NEU.FTZ.AND P0, PT, |R3|, +INF , PT ;  /* 0x7f8000000300780b */ /* 0x000fd60003f1d200 */
[----:B------:R-:W-:Y:S05]  /*0560*/  @!P1 BRA !P2, `(.L_x_10) ;  /* 0x00000004002c9947 */ /* 0x000fea0005000000 */
[----:B------:R-:W-:-:S04]  /*0570*/  LOP3.LUT P2, RZ, R3, 0x7fffffff, RZ, 0xc0, !PT ;  /* 0x7fffffff03ff7812 */ /* 0x000fc8000784c0ff */
[----:B------:R-:W-:-:S13]  /*0580*/  PLOP3.LUT P1, PT, P1, P2, PT, 0x2f, 0xf2 ;  /* 0x0000000000f2781c */ /* 0x000fda0000f24577 */
[----:B------:R-:W-:Y:S05]  /*0590*/  @P1 BRA `(.L_x_11) ;  /* 0x0000000400181947 */ /* 0x000fea0003800000 */
[----:B------:R-:W-:-:S04]  /*05a0*/  LOP3.LUT P1, RZ, R12, 0x7fffffff, RZ, 0xc0, !PT ;  /* 0x7fffffff0cff7812 */ /* 0x000fc8000782c0ff */
[----:B------:R-:W-:-:S13]  /*05b0*/  PLOP3.LUT P0, PT, P0, P1, PT, 0x2f, 0xf2 ;  /* 0x0000000000f2781c */ /* 0x000fda0000702577 */
[----:B------:R-:W-:Y:S05]  /*05c0*/  @P0 BRA `(.L_x_12) ;  /* 0x0000000400000947 */ /* 0x000fea0003800000 */
[----:B------:R-:W-:Y:S02]  /*05d0*/  ISETP.GE.AND P0, PT, R11, RZ, PT ;  /* 0x000000ff0b00720c */ /* 0x000fe40003f06270 */
[----:B------:R-:W-:-:S11]  /*05e0*/  ISETP.GE.AND P1, PT, R13, RZ, PT ;  /* 0x000000ff0d00720c */ /* 0x000fd60003f26270 */
[----:B------:R-:W-:Y:S02]  /*05f0*/  @P0 IMAD.MOV.U32 R9, RZ, RZ, RZ ;  /* 0x000000ffff090224 */ /* 0x000fe400078e00ff */
[----:B------:R-:W-:Y:S01]  /*0600*/  @!P0 FFMA R3, R3, 1.84467440737095516160e+19, RZ ;  /* 0x5f80000003038823 */ /* 0x000fe200000000ff */
[----:B------:R-:W-:Y:S02]  /*0610*/  @!P0 IMAD.MOV.U32 R9, RZ, RZ, -0x40 ;  /* 0xffffffc0ff098424 */ /* 0x000fe400078e00ff */
[----:B------:R-:W-:-:S03]  /*0620*/  @!P1 FFMA R12, R4, 1.84467440737095516160e+19, RZ ;  /* 0x5f800000040c9823 */ /* 0x000fc600000000ff */
[----:B------:R-:W-:-:S07]  /*0630*/  @!P1 IADD3 R9, PT, PT, R9, 0x40, RZ ;  /* 0x0000004009099810 */ /* 0x000fce0007ffe0ff */
.L_x_8:
[----:B------:R-:W-:Y:S01]  /*0640*/  LEA R11, R10, 0xc0800000, 0x17 ;  /* 0xc08000000a0b7811 */ /* 0x000fe200078eb8ff */
[----:B------:R-:W-:Y:S04]  /*0650*/  BSSY.RECONVERGENT B2, `(.L_x_13) ;  /* 0x0000036000027945 */ /* 0x000fe80003800200 */
[----:B------:R-:W-:Y:S02]  /*0660*/  IMAD.IADD R12, R12, 0x1, -R11 ;  /* 0x000000010c0c7824 */ /* 0x000fe400078e0a0b */
[----:B------:R-:W-:Y:S02]  /*0670*/  VIADD R11, R15, 0xffffff81 ;  /* 0xffffff810f0b7836 */ /* 0x000fe40000000000 */
[----:B------:R0:W1:Y:S01]  /*0680*/  MUFU.RCP R13, R12 ;  /* 0x0000000c000d7308 */ /* 0x0000620000001000 */
[----:B------:R-:W-:Y:S01]  /*0690*/  FADD.FTZ R14, -R12, -RZ ;  /* 0x800000ff0c0e7221 */ /* 0x000fe20000010100 */
[C---:B------:R-:W-:Y:S01]  /*06a0*/  IMAD R3, R11.reuse, -0x800000, R3 ;  /* 0xff8000000b037824 */ /* 0x040fe200078e0203 */
[----:B0-----:R-:W-:-:S05]  /*06b0*/  IADD3 R12, PT, PT, R11, 0x7f, -R10 ;  /* 0x0000007f0b0c7810 */ /* 0x001fca0007ffe80a */
[----:B------:R-:W-:Y:S02]  /*06c0*/  IMAD.IADD R12, R12, 0x1, R9 ;  /* 0x000000010c0c7824 */ /* 0x000fe400078e0209 */
[----:B-1----:R-:W-:-:S04]  /*06d0*/  FFMA R16, R13, R14, 1 ;  /* 0x3f8000000d107423 */ /* 0x002fc8000000000e */
[----:B------:R-:W-:-:S04]  /*06e0*/  FFMA R18, R13, R16, R13 ;  /* 0x000000100d127223 */ /* 0x000fc8000000000d */
[----:B------:R-:W-:-:S04]  /*06f0*/  FFMA R13, R3, R18, RZ ;  /* 0x00000012030d7223 */ /* 0x000fc800000000ff */
[----:B------:R-:W-:-:S04]  /*0700*/  FFMA R16, R14, R13, R3 ;  /* 0x0000000d0e107223 */ /* 0x000fc80000000003 */
[----:B------:R-:W-:-:S04]  /*0710*/  FFMA R13, R18, R16, R13 ;  /* 0x00000010120d7223 */ /* 0x000fc8000000000d */
[----:B------:R-:W-:-:S04]  /*0720*/  FFMA R14, R14, R13, R3 ;  /* 0x0000000d0e0e7223 */ /* 0x000fc80000000003 */
[----:B------:R-:W-:-:S05]  /*0730*/  FFMA R3, R18, R14, R13 ;  /* 0x0000000e12037223 */ /* 0x000fca000000000d */
[----:B------:R-:W-:-:S04]  /*0740*/  SHF.R.U32.HI R10, RZ, 0x17, R3 ;  /* 0x00000017ff0a7819 */ /* 0x000fc80000011603 */
[----:B------:R-:W-:-:S05]  /*0750*/  LOP3.LUT R10, R10, 0xff, RZ, 0xc0, !PT ;  /* 0x000000ff0a0a7812 */ /* 0x000fca00078ec0ff */
[----:B------:R-:W-:-:S04]  /*0760*/  IMAD.IADD R15, R10, 0x1, R12 ;  /* 0x000000010a0f7824 */ /* 0x000fc800078e020c */
[----:B------:R-:W-:-:S05]  /*0770*/  VIADD R9, R15, 0xffffffff ;  /* 0xffffffff0f097836 */ /* 0x000fca0000000000 */
[----:B------:R-:W-:-:S13]  /*0780*/  ISETP.GE.U32.AND P0, PT, R9, 0xfe, PT ;  /* 0x000000fe0900780c */ /* 0x000fda0003f06070 */
[----:B------:R-:W-:Y:S05]  /*0790*/  @!P0 BRA `(.L_x_14) ;  /* 0x0000000000808947 */ /* 0x000fea0003800000 */
[----:B------:R-:W-:-:S13]  /*07a0*/  ISETP.GT.AND P0, PT, R15, 0xfe, PT ;  /* 0x000000fe0f00780c */ /* 0x000fda0003f04270 */
[----:B------:R-:W-:Y:S05]  /*07b0*/  @P0 BRA `(.L_x_15) ;  /* 0x00000000006c0947 */ /* 0x000fea0003800000 */
[----:B------:R-:W-:-:S13]  /*07c0*/  ISETP.GE.AND P0, PT, R15, 0x1, PT ;  /* 0x000000010f00780c */ /* 0x000fda0003f06270 */
[----:B------:R-:W-:Y:S05]  /*07d0*/  @P0 BRA `(.L_x_16) ;  /* 0x0000000000740947 */ /* 0x000fea0003800000 */
[----:B------:R-:W-:Y:S02]  /*07e0*/  ISETP.GE.AND P0, PT, R15, -0x18, PT ;  /* 0xffffffe80f00780c */ /* 0x000fe40003f06270 */
[----:B------:R-:W-:-:S11]  /*07f0*/  LOP3.LUT R3, R3, 0x80000000, RZ, 0xc0, !PT ;  /* 0x8000000003037812 */ /* 0x000fd600078ec0ff */
[----:B------:R-:W-:Y:S05]  /*0800*/  @!P0 BRA `(.L_x_16) ;  /* 0x0000000000688947 */ /* 0x000fea0003800000 */
[CCC-:B------:R-:W-:Y:S01]  /*0810*/  FFMA.RZ R9, R18.reuse, R14.reuse, R13.reuse ;  /* 0x0000000e12097223 */ /* 0x1c0fe2000000c00d */
[C---:B------:R-:W-:Y:S01]  /*0820*/  IADD3 R12, PT, PT, R15.reuse, 0x20, RZ ;  /* 0x000000200f0c7810 */ /* 0x040fe20007ffe0ff */
[CCC-:B------:R-:W-:Y:S01]  /*0830*/  FFMA.RM R10, R18.reuse, R14.reuse, R13.reuse ;  /* 0x0000000e120a7223 */ /* 0x1c0fe2000000400d */
[----:B------:R-:W-:Y:S02]  /*0840*/  ISETP.NE.AND P2, PT, R15, RZ, PT ;  /* 0x000000ff0f00720c */ /* 0x000fe40003f45270 */
[----:B------:R-:W-:Y:S01]  /*0850*/  LOP3.LUT R11, R9, 0x7fffff, RZ, 0xc0, !PT ;  /* 0x007fffff090b7812 */ /* 0x000fe200078ec0ff */
[----:B------:R-:W-:Y:S01]  /*0860*/  FFMA.RP R9, R18, R14, R13 ;  /* 0x0000000e12097223 */ /* 0x000fe2000000800d */
[----:B------:R-:W-:Y:S01]  /*0870*/  IMAD.MOV R13, RZ, RZ, -R15 ;  /* 0x000000ffff0d7224 */ /* 0x000fe200078e0a0f */
[----:B------:R-:W-:Y:S02]  /*0880*/  ISETP.NE.AND P1, PT, R15, RZ, PT ;  /* 0x000000ff0f00720c */ /* 0x000fe40003f25270 */
[----:B------:R-:W-:-:S02]  /*0890*/  LOP3.LUT R11, R11, 0x800000, RZ, 0xfc, !PT ;  /* 0x008000000b0b7812 */ /* 0x000fc400078efcff */
[----:B------:R-:W-:Y:S02]  /*08a0*/  FSETP.NEU.FTZ.AND P0, PT, R9, R10, PT ;  /* 0x0000000a0900720b */ /* 0x000fe40003f1d000 */
[----:B------:R-:W-:Y:S02]  /*08b0*/  SHF.L.U32 R12, R11, R12, RZ ;  /* 0x0000000c0b0c7219 */ /* 0x000fe400000006ff */
[----:B------:R-:W-:Y:S02]  /*08c0*/  SEL R10, R13, RZ, P2 ;  /* 0x000000ff0d0a7207 */ /* 0x000fe40001000000 */
[----:B------:R-:W-:Y:S02]  /*08d0*/  ISETP.NE.AND P1, PT, R12, RZ, P1 ;  /* 0x000000ff0c00720c */ /* 0x000fe40000f25270 */
[----:B------:R-:W-:Y:S02]  /*08e0*/  SHF.R.U32.HI R10, RZ, R10, R11 ;  /* 0x0000000aff0a7219 */ /* 0x000fe4000001160b */
[----:B------:R-:W-:-:S02]  /*08f0*/  PLOP3.LUT P0, PT, P0, P1, PT, 0xf8, 0x8f ;  /* 0x00000000008f781c */ /* 0x000fc40000703f70 */
[----:B------:R-:W-:Y:S02]  /*0900*/  SHF.R.U32.HI R12, RZ, 0x1, R10 ;  /* 0x00000001ff0c7819 */ /* 0x000fe4000001160a */
[----:B------:R-:W-:-:S04]  /*0910*/  SEL R9, RZ, 0x1, !P0 ;  /* 0x00000001ff097807 */ /* 0x000fc80004000000 */
[----:B------:R-:W-:-:S04]  /*0920*/  LOP3.LUT R9, R9, 0x1, R12, 0xf8, !PT ;  /* 0x0000000109097812 */ /* 0x000fc800078ef80c */
[----:B------:R-:W-:-:S05]  /*0930*/  LOP3.LUT R9, R9, R10, RZ, 0xc0, !PT ;  /* 0x0000000a09097212 */ /* 0x000fca00078ec0ff */
[----:B------:R-:W-:-:S05]  /*0940*/  IMAD.IADD R12, R12, 0x1, R9 ;  /* 0x000000010c0c7824 */ /* 0x000fca00078e0209 */
[----:B------:R-:W-:Y:S01]  /*0950*/  LOP3.LUT R3, R12, R3, RZ, 0xfc, !PT ;  /* 0x000000030c037212 */ /* 0x000fe200078efcff */
[----:B------:R-:W-:Y:S06]  /*0960*/  BRA `(.L_x_16) ;  /* 0x0000000000107947 */ /* 0x000fec0003800000 */
.L_x_15:
[----:B------:R-:W-:-:S04]  /*0970*/  LOP3.LUT R3, R3, 0x80000000, RZ, 0xc0, !PT ;  /* 0x8000000003037812 */ /* 0x000fc800078ec0ff */
[----:B------:R-:W-:Y:S01]  /*0980*/  LOP3.LUT R3, R3, 0x7f800000, RZ, 0xfc, !PT ;  /* 0x7f80000003037812 */ /* 0x000fe200078efcff */
[----:B------:R-:W-:Y:S06]  /*0990*/  BRA `(.L_x_16) ;  /* 0x0000000000047947 */ /* 0x000fec0003800000 */
.L_x_14:
[----:B------:R-:W-:-:S07]  /*09a0*/  IMAD R3, R12, 0x800000, R3 ;  /* 0x008000000c037824 */ /* 0x000fce00078e0203 */
.L_x_16:
[----:B------:R-:W-:Y:S05]  /*09b0*/  BSYNC.RECONVERGENT B2 ;  /* 0x0000000000027941 */ /* 0x000fea0003800200 */
.L_x_13:
[----:B------:R-:W-:Y:S05]  /*09c0*/  BRA `(.L_x_17) ;  /* 0x0000000000207947 */ /* 0x000fea0003800000 */
.L_x_12:
[----:B------:R-:W-:-:S04]  /*09d0*/  LOP3.LUT R3, R12, 0x80000000, R3, 0x48, !PT ;  /* 0x800000000c037812 */ /* 0x000fc800078e4803 */
[----:B------:R-:W-:Y:S01]  /*09e0*/  LOP3.LUT R3, R3, 0x7f800000, RZ, 0xfc, !PT ;  /* 0x7f80000003037812 */ /* 0x000fe200078efcff */
[----:B------:R-:W-:Y:S06]  /*09f0*/  BRA `(.L_x_17) ;  /* 0x0000000000147947 */ /* 0x000fec0003800000 */
.L_x_11:
[----:B------:R-:W-:Y:S01]  /*0a00*/  LOP3.LUT R3, R12, 0x80000000, R3, 0x48, !PT ;  /* 0x800000000c037812 */ /* 0x000fe200078e4803 */
[----:B------:R-:W-:Y:S06]  /*0a10*/  BRA `(.L_x_17) ;  /* 0x00000000000c7947 */ /* 0x000fec0003800000 */
.L_x_10:
[----:B------:R-:W0:Y:S01]  /*0a20*/  MUFU.RSQ R3, -QNAN ;  /* 0xffc0000000037908 */ /* 0x000e220000001400 */
[----:B------:R-:W-:Y:S05]  /*0a30*/  BRA `(.L_x_17) ;  /* 0x0000000000047947 */ /* 0x000fea0003800000 */
.L_x_9:
[----:B------:R-:W-:-:S07]  /*0a40*/  FADD.FTZ R3, R3, R4 ;  /* 0x0000000403037221 */ /* 0x000fce0000010000 */
.L_x_17:
[----:B------:R-:W-:Y:S05]  /*0a50*/  BSYNC.RECONVERGENT B1 ;  /* 0x0000000000017941 */ /* 0x000fea0003800200 */
.L_x_7:
[----:B------:R-:W-:-:S04]  /*0a60*/  IMAD.MOV.U32 R9, RZ, RZ, 0x0 ;  /* 0x00000000ff097424 */ /* 0x000fc800078e00ff */
[----:B0-----:R-:W-:Y:S05]  /*0a70*/  RET.REL.NODEC R8 `(_Z14move_centroidsP5DatumS0_Pii) ;  /* 0xfffffff408607950 */ /* 0x001fea0003c3ffff */
.L_x_18:
        /* <DEDUP_REMOVED lines=16> */
.L_x_19:


//--------------------- .nv.shared._Z21distances_calculationP5DatumS0_S0_Piii --------------------------
	.section	.nv.shared._Z21distances_calculationP5DatumS0_S0_Piii,"aw",@nobits
	.sectionflags	@""
	.align	16
	.zero		1024


//--------------------- .nv.shared.reserved.0     --------------------------
	.section	.nv.shared.reserved.0,"aw",@nobits
	.weak		__nv_reservedSMEM_offset_0_alias
	.size		__nv_reservedSMEM_offset_0_alias, 0, 64
	.other		__nv_reservedSMEM_offset_0_alias,@"STO_CUDA_RESERVED_SHARED STV_DEFAULT"
__nv_reservedSMEM_offset_0_alias:
	.zero		0
	.zero		64


//--------------------- .nv.shared._Z14move_centroidsP5DatumS0_Pii --------------------------
	.section	.nv.shared._Z14move_centroidsP5DatumS0_Pii,"aw",@nobits
	.sectionflags	@""
	.align	16
	.zero		1024


//--------------------- .nv.constant0._Z21distances_calculationP5DatumS0_S0_Piii --------------------------
	.section	.nv.constant0._Z21distances_calculationP5DatumS0_S0_Piii,"a",@progbits
	.sectionflags	@""
	.align	4
.nv.constant0._Z21distances_calculationP5DatumS0_S0_Piii:
	.zero		936


//--------------------- .nv.constant0._Z14move_centroidsP5DatumS0_Pii --------------------------
	.section	.nv.constant0._Z14move_centroidsP5DatumS0_Pii,"a",@progbits
	.sectionflags	@""
	.align	4
.nv.constant0._Z14move_centroidsP5DatumS0_Pii:
	.zero		924


//--------------------- SYMBOLS --------------------------

	.type		.nv.reservedSmem.offset0,@object
	.size		.nv.reservedSmem.offset0,0x4
	.type		.nv.reservedSmem.cap,@object
	.size		.nv.reservedSmem.cap,0x4
